	.headerflags	@"EF_CUDA_TEXMODE_UNIFIED EF_CUDA_64BIT_ADDRESS EF_CUDA_ACCELERATORS EF_CUDA_SM90 EF_CUDA_VIRTUAL_SM(EF_CUDA_SM90)"
	.elftype	@"ET_EXEC"


//--------------------- .nv.info                  --------------------------
	.section	.nv.info,"",@"SHT_CUDA_INFO"
	.align	4


	//----- nvinfo : EIATTR_REGCOUNT
	.align		4
        /*0000*/ 	.byte	0x04, 0x2f
        /*0002*/ 	.short	(.L_3 - .L_2)
	.align		4
.L_2:
        /*0004*/ 	.word	index@(triton_poi_fused__native_batch_norm_legit_no_training_add_1)
        /*0008*/ 	.word	0x00000016


	//----- nvinfo : EIATTR_MIN_STACK_SIZE
	.align		4
.L_3:
        /*000c*/ 	.byte	0x04, 0x12
        /*000e*/ 	.short	(.L_5 - .L_4)
	.align		4
.L_4:
        /*0010*/ 	.word	index@(triton_poi_fused__native_batch_norm_legit_no_training_add_1)
        /*0014*/ 	.word	0x00000000


	//----- nvinfo : EIATTR_FRAME_SIZE
	.align		4
.L_5:
        /*0018*/ 	.byte	0x04, 0x11
        /*001a*/ 	.short	(.L_7 - .L_6)
	.align		4
.L_6:
        /*001c*/ 	.word	index@(triton_poi_fused__native_batch_norm_legit_no_training_add_1)
        /*0020*/ 	.word	0x00000000


	//----- nvinfo : EIATTR_MIN_STACK_SIZE
	.align		4
.L_7:
        /*0024*/ 	.byte	0x04, 0x12
        /*0026*/ 	.short	(.L_9 - .L_8)
	.align		4
.L_8:
        /*0028*/ 	.word	index@(triton_poi_fused__native_batch_norm_legit_no_training_add_1)
        /*002c*/ 	.word	0x00000000
.L_9:


//--------------------- .nv.info.triton_poi_fused__native_batch_norm_legit_no_training_add_1 --------------------------
	.section	.nv.info.triton_poi_fused__native_batch_norm_legit_no_training_add_1,"",@"SHT_CUDA_INFO"
	.sectionflags	@""
	.align	4


	//----- nvinfo : EIATTR_CUDA_API_VERSION
	.align		4
        /*0000*/ 	.byte	0x04, 0x37
        /*0002*/ 	.short	(.L_11 - .L_10)
.L_10:
        /*0004*/ 	.word	0x0000007c


	//----- nvinfo : EIATTR_KPARAM_INFO
	.align		4
.L_11:
        /*0008*/ 	.byte	0x04, 0x17
        /*000a*/ 	.short	(.L_13 - .L_12)
.L_12:
        /*000c*/ 	.word	0x00000000
        /*0010*/ 	.short	0x0007
        /*0012*/ 	.short	0x0038
        /*0014*/ 	.byte	0x00, 0xf0, 0x11, 0x00


	//----- nvinfo : EIATTR_KPARAM_INFO
	.align		4
.L_13:
        /*0018*/ 	.byte	0x04, 0x17
        /*001a*/ 	.short	(.L_15 - .L_14)
.L_14:
        /*001c*/ 	.word	0x00000000
        /*0020*/ 	.short	0x0006
        /*0022*/ 	.short	0x0030
        /*0024*/ 	.byte	0x00, 0xf4, 0x21, 0x00


	//----- nvinfo : EIATTR_KPARAM_INFO
	.align		4
.L_15:
        /*0028*/ 	.byte	0x04, 0x17
        /*002a*/ 	.short	(.L_17 - .L_16)
.L_16:
        /*002c*/ 	.word	0x00000000
        /*0030*/ 	.short	0x0005
        /*0032*/ 	.short	0x0028
        /*0034*/ 	.byte	0x00, 0xf4, 0x21, 0x00


	//----- nvinfo : EIATTR_KPARAM_INFO
	.align		4
.L_17:
        /*0038*/ 	.byte	0x04, 0x17
        /*003a*/ 	.short	(.L_19 - .L_18)
.L_18:
        /*003c*/ 	.word	0x00000000
        /*0040*/ 	.short	0x0004
        /*0042*/ 	.short	0x0020
        /*0044*/ 	.byte	0x00, 0xf4, 0x21, 0x00


	//----- nvinfo : EIATTR_KPARAM_INFO
	.align		4
.L_19:
        /*0048*/ 	.byte	0x04, 0x17
        /*004a*/ 	.short	(.L_21 - .L_20)
.L_20:
        /*004c*/ 	.word	0x00000000
        /*0050*/ 	.short	0x0003
        /*0052*/ 	.short	0x0018
        /*0054*/ 	.byte	0x00, 0xf4, 0x21, 0x00


	//----- nvinfo : EIATTR_KPARAM_INFO
	.align		4
.L_21:
        /*0058*/ 	.byte	0x04, 0x17
        /*005a*/ 	.short	(.L_23 - .L_22)
.L_22:
        /*005c*/ 	.word	0x00000000
        /*0060*/ 	.short	0x0002
        /*0062*/ 	.short	0x0010
        /*0064*/ 	.byte	0x00, 0xf4, 0x21, 0x00


	//----- nvinfo : EIATTR_KPARAM_INFO
	.align		4
.L_23:
        /*0068*/ 	.byte	0x04, 0x17
        /*006a*/ 	.short	(.L_25 - .L_24)
.L_24:
        /*006c*/ 	.word	0x00000000
        /*0070*/ 	.short	0x0001
        /*0072*/ 	.short	0x0008
        /*0074*/ 	.byte	0x00, 0xf4, 0x21, 0x00


	//----- nvinfo : EIATTR_KPARAM_INFO
	.align		4
.L_25:
        /*0078*/ 	.byte	0x04, 0x17
        /*007a*/ 	.short	(.L_27 - .L_26)
.L_26:
        /*007c*/ 	.word	0x00000000
        /*0080*/ 	.short	0x0000
        /*0082*/ 	.short	0x0000
        /*0084*/ 	.byte	0x00, 0xf4, 0x21, 0x00


	//----- nvinfo : EIATTR_SPARSE_MMA_MASK
	.align		4
.L_27:
        /*0088*/ 	.byte	0x03, 0x50
        /*008a*/ 	.short	0x0000


	//----- nvinfo : EIATTR_MAXREG_COUNT
	.align		4
        /*008c*/ 	.byte	0x03, 0x1b
        /*008e*/ 	.short	0x00ff


	//----- nvinfo : EIATTR_EXIT_INSTR_OFFSETS
	.align		4
        /*0090*/ 	.byte	0x04, 0x1c
        /*0092*/ 	.short	(.L_29 - .L_28)


	//   ....[0]....
.L_28:
        /*0094*/ 	.word	0x00000350


	//   ....[1]....
        /*0098*/ 	.word	0x00000370


	//----- nvinfo : EIATTR_REQNTID
	.align		4
.L_29:
        /*009c*/ 	.byte	0x04, 0x10
        /*009e*/ 	.short	(.L_31 - .L_30)
.L_30:
        /*00a0*/ 	.word	0x00000080
        /*00a4*/ 	.word	0x00000001
        /*00a8*/ 	.word	0x00000001


	//----- nvinfo : EIATTR_CBANK_PARAM_SIZE
	.align		4
.L_31:
        /*00ac*/ 	.byte	0x03, 0x19
        /*00ae*/ 	.short	0x003c


	//----- nvinfo : EIATTR_PARAM_CBANK
	.align		4
        /*00b0*/ 	.byte	0x04, 0x0a
        /*00b2*/ 	.short	(.L_33 - .L_32)
	.align		4
.L_32:
        /*00b4*/ 	.word	index@(.nv.constant0.triton_poi_fused__native_batch_norm_legit_no_training_add_1)
        /*00b8*/ 	.short	0x0210
        /*00ba*/ 	.short	0x003c


	//----- nvinfo : EIATTR_SW_WAR
	.align		4
.L_33:
        /*00bc*/ 	.byte	0x04, 0x36
        /*00be*/ 	.short	(.L_35 - .L_34)
.L_34:
        /*00c0*/ 	.word	0x00000008
.L_35:


//--------------------- .nv.callgraph             --------------------------
	.section	.nv.callgraph,"",@"SHT_CUDA_CALLGRAPH"
	.align	4
	.sectionentsize	8
	.align		4
        /*0000*/ 	.word	0x00000000
	.align		4
        /*0004*/ 	.word	0xffffffff
	.align		4
        /*0008*/ 	.word	0x00000000
	.align		4
        /*000c*/ 	.word	0xfffffffe
	.align		4
        /*0010*/ 	.word	0x00000000
	.align		4
        /*0014*/ 	.word	0xfffffffd
	.align		4
        /*0018*/ 	.word	0x00000000
	.align		4
        /*001c*/ 	.word	0xfffffffc


//--------------------- .nv.constant4             --------------------------
	.section	.nv.constant4,"a",@progbits
	.align	8
	.align		8
.nv.constant4:
        /*0000*/ 	.dword	_$_str
	.align		8
        /*0008*/ 	.dword	_$_str_$_2


//--------------------- .text.triton_poi_fused__native_batch_norm_legit_no_training_add_1 --------------------------
	.section	.text.triton_poi_fused__native_batch_norm_legit_no_training_add_1,"ax",@progbits
	.align	128
        .global         triton_poi_fused__native_batch_norm_legit_no_training_add_1
        .type           triton_poi_fused__native_batch_norm_legit_no_training_add_1,@function
        .size           triton_poi_fused__native_batch_norm_legit_no_training_add_1,(.L_x_1 - triton_poi_fused__native_batch_norm_legit_no_training_add_1)
        .other          triton_poi_fused__native_batch_norm_legit_no_training_add_1,@"STO_CUDA_ENTRY STV_DEFAULT"
triton_poi_fused__native_batch_norm_legit_no_training_add_1:
.text.triton_poi_fused__native_batch_norm_legit_no_training_add_1:
[----:B------:R-:W0:Y:S01]  /*0000*/  LDC R1, c[0x0][0x28] ;  /* 0x00000a00ff017b82 */ /* 0x000e220000000800 */
[----:B------:R-:W1:Y:S07]  /*0010*/  S2R R0, SR_TID.X ;  /* 0x0000000000007919 */ /* 0x000e6e0000002100 */
[----:B------:R-:W2:Y:S01]  /*0020*/  LDC.64 R12, c[0x0][0x228] ;  /* 0x00008a00ff0c7b82 */ /* 0x000ea20000000a00 */
[----:B------:R-:W-:Y:S01]  /*0030*/  ULDC.64 UR4, c[0x0][0x208] ;  /* 0x0000820000047ab9 */ /* 0x000fe20000000a00 */
[----:B------:R-:W3:Y:S06]  /*0040*/  S2R R3, SR_CTAID.X ;  /* 0x0000000000037919 */ /* 0x000eec0000002500 */
[----:B------:R-:W4:Y:S08]  /*0050*/  LDC.64 R8, c[0x0][0x218] ;  /* 0x00008600ff087b82 */ /* 0x000f300000000a00 */
[----:B------:R-:W5:Y:S08]  /*0060*/  LDC.64 R10, c[0x0][0x220] ;  /* 0x00008800ff0a7b82 */ /* 0x000f700000000a00 */
[----:B------:R-:W4:Y:S01]  /*0070*/  LDC.64 R14, c[0x0][0x230] ;  /* 0x00008c00ff0e7b82 */ /* 0x000f220000000a00 */
[----:B-1----:R-:W-:-:S07]  /*0080*/  LOP3.LUT R0, R0, 0x7f, RZ, 0xc0, !PT ;  /* 0x0000007f00007812 */ /* 0x002fce00078ec0ff */
[----:B------:R-:W1:Y:S01]  /*0090*/  LDC.64 R16, c[0x0][0x238] ;  /* 0x00008e00ff107b82 */ /* 0x000e620000000a00 */
[----:B---3--:R-:W-:Y:S02]  /*00a0*/  SHF.R.S32.HI R2, RZ, 0x18, R3 ;  /* 0x00000018ff027819 */ /* 0x008fe40000011403 */
[----:B------:R-:W-:Y:S02]  /*00b0*/  LEA R0, R3, R0, 0x7 ;  /* 0x0000000003007211 */ /* 0x000fe400078e38ff */
[----:B------:R-:W-:-:S03]  /*00c0*/  SGXT R3, R2, 0x1 ;  /* 0x000000010203781a */ /* 0x000fc60000000200 */
[----:B------:R-:W3:Y:S01]  /*00d0*/  LDC.64 R4, c[0x0][0x210] ;  /* 0x00008400ff047b82 */ /* 0x000ee20000000a00 */
[----:B------:R-:W-:Y:S02]  /*00e0*/  ISETP.GE.AND P2, PT, R0, 0x100, PT ;  /* 0x000001000000780c */ /* 0x000fe40003f46270 */
[----:B------:R-:W-:-:S04]  /*00f0*/  LEA.HI R3, R3, R0, RZ, 0x4 ;  /* 0x0000000003037211 */ /* 0x000fc800078f20ff */
[----:B------:R-:W-:-:S04]  /*0100*/  SHF.R.S32.HI R3, RZ, 0x4, R3 ;  /* 0x00000004ff037819 */ /* 0x000fc80000011403 */
[----:B------:R-:W-:-:S04]  /*0110*/  LEA.HI R2, R3, R3, RZ, 0x2 ;  /* 0x0000000303027211 */ /* 0x000fc800078f10ff */
[----:B------:R-:W-:-:S04]  /*0120*/  LOP3.LUT R2, R2, 0xfffffffc, RZ, 0xc0, !PT ;  /* 0xfffffffc02027812 */ /* 0x000fc800078ec0ff */
[----:B------:R-:W-:Y:S02]  /*0130*/  IADD3 R19, R3, -R2, RZ ;  /* 0x8000000203137210 */ /* 0x000fe40007ffe0ff */
[----:B------:R-:W-:-:S03]  /*0140*/  CS2R R2, SRZ ;  /* 0x0000000000027805 */ /* 0x000fc6000001ff00 */
[----:B--2---:R-:W-:-:S05]  /*0150*/  IMAD.WIDE R12, R19, 0x4, R12 ;  /* 0x00000004130c7825 */ /* 0x004fca00078e020c */
[----:B------:R2:W3:Y:S01]  /*0160*/  @!P2 LDG.E.EL R2, desc[UR4][R12.64] ;  /* 0x000000040c02a981 */ /* 0x0004e2000c2e1900 */
[----:B------:R-:W-:Y:S01]  /*0170*/  CS2R R6, SRZ ;  /* 0x0000000000067805 */ /* 0x000fe2000001ff00 */
[----:B----4-:R-:W-:Y:S01]  /*0180*/  IMAD.WIDE R8, R0, 0x4, R8 ;  /* 0x0000000400087825 */ /* 0x010fe200078e0208 */
[----:B------:R-:W-:-:S03]  /*0190*/  HFMA2.MMA R18, -RZ, RZ, 0, 0 ;  /* 0x00000000ff127435 */ /* 0x000fc600000001ff */
[C---:B-----5:R-:W-:Y:S01]  /*01a0*/  IMAD.WIDE R10, R19.reuse, 0x4, R10 ;  /* 0x00000004130a7825 */ /* 0x060fe200078e020a */
[----:B------:R4:W5:Y:S04]  /*01b0*/  @!P2 LDG.E R6, desc[UR4][R8.64] ;  /* 0x000000040806a981 */ /* 0x000968000c1e1900 */
[----:B------:R3:W5:Y:S01]  /*01c0*/  @!P2 LDG.E.EL R3, desc[UR4][R10.64] ;  /* 0x000000040a03a981 */ /* 0x000762000c2e1900 */
[----:B0-2---:R-:W-:-:S04]  /*01d0*/  IMAD.WIDE R12, R19, 0x4, R14 ;  /* 0x00000004130c7825 */ /* 0x005fc800078e020e */
[----:B-1----:R-:W-:Y:S01]  /*01e0*/  IMAD.WIDE R14, R19, 0x4, R16 ;  /* 0x00000004130e7825 */ /* 0x002fe200078e0210 */
[----:B------:R-:W-:Y:S01]  /*01f0*/  MOV R16, RZ ;  /* 0x000000ff00107202 */ /* 0x000fe20000000f00 */
[----:B------:R-:W2:Y:S01]  /*0200*/  @!P2 LDG.E.EL R7, desc[UR4][R12.64] ;  /* 0x000000040c07a981 */ /* 0x000ea2000c2e1900 */
[----:B----4-:R-:W0:Y:S01]  /*0210*/  LDC.64 R8, c[0x0][0x240] ;  /* 0x00009000ff087b82 */ /* 0x010e220000000a00 */
[----:B---3--:R-:W-:Y:S02]  /*0220*/  IMAD.WIDE R4, R0, 0x4, R4 ;  /* 0x0000000400047825 */ /* 0x008fe400078e0204 */
[----:B------:R-:W2:Y:S04]  /*0230*/  @!P2 LDG.E.EL R18, desc[UR4][R14.64] ;  /* 0x000000040e12a981 */ /* 0x000ea8000c2e1900 */
[----:B------:R-:W3:Y:S01]  /*0240*/  @!P2 LDG.E R16, desc[UR4][R4.64] ;  /* 0x000000040410a981 */ /* 0x000ee2000c1e1900 */
[----:B------:R-:W-:Y:S01]  /*0250*/  HFMA2.MMA R11, -RZ, RZ, 1.625, 0 ;  /* 0x3e800000ff0b7435 */ /* 0x000fe200000001ff */
[----:B------:R-:W-:-:S04]  /*0260*/  FADD R2, R2, 9.9999997473787516356e-06 ;  /* 0x3727c5ac02027421 */ /* 0x000fc80000000000 */
[----:B------:R-:W1:Y:S01]  /*0270*/  MUFU.SQRT R10, R2 ;  /* 0x00000002000a7308 */ /* 0x000e620000002000 */
[----:B-----5:R-:W-:Y:S01]  /*0280*/  FADD R3, -R3, R6 ;  /* 0x0000000603037221 */ /* 0x020fe20000000100 */
[C---:B-1----:R-:W-:Y:S02]  /*0290*/  FSETP.GT.AND P0, PT, R10.reuse, 8.50705917302346158658e+37, PT ;  /* 0x7e8000000a00780b */ /* 0x042fe40003f04000 */
[----:B------:R-:W-:Y:S02]  /*02a0*/  FSETP.GEU.AND P1, PT, R10, 1.175494350822287508e-38, PT ;  /* 0x008000000a00780b */ /* 0x000fe40003f2e000 */
[----:B------:R-:W-:-:S09]  /*02b0*/  FSEL R11, R11, 1, P0 ;  /* 0x3f8000000b0b7808 */ /* 0x000fd20000000000 */
[----:B------:R-:W-:Y:S02]  /*02c0*/  @P0 FMUL R10, R10, 0.25 ;  /* 0x3e8000000a0a0820 */ /* 0x000fe40000400000 */
[----:B------:R-:W-:Y:S02]  /*02d0*/  @!P1 FMUL R11, R11, 16777216 ;  /* 0x4b8000000b0b9820 */ /* 0x000fe40000400000 */
[----:B------:R-:W-:-:S06]  /*02e0*/  @!P1 FMUL R10, R10, 16777216 ;  /* 0x4b8000000a0a9820 */ /* 0x000fcc0000400000 */
[----:B------:R-:W1:Y:S02]  /*02f0*/  MUFU.RCP R10, R10 ;  /* 0x0000000a000a7308 */ /* 0x000e640000001000 */
[----:B-1----:R-:W-:-:S04]  /*0300*/  FMUL R2, R10, R11 ;  /* 0x0000000b0a027220 */ /* 0x002fc80000400000 */
[----:B------:R-:W-:-:S04]  /*0310*/  FMUL R3, R3, R2 ;  /* 0x0000000203037220 */ /* 0x000fc80000400000 */
[----:B--2---:R-:W-:Y:S01]  /*0320*/  FFMA R7, R3, R7, R18 ;  /* 0x0000000703077223 */ /* 0x004fe20000000012 */
[----:B0-----:R-:W-:-:S04]  /*0330*/  IMAD.WIDE R2, R0, 0x4, R8 ;  /* 0x0000000400027825 */ /* 0x001fc800078e0208 */
[----:B---3--:R-:W-:Y:S01]  /*0340*/  FADD R7, R7, R16 ;  /* 0x0000001007077221 */ /* 0x008fe20000000000 */
[----:B------:R-:W-:Y:S06]  /*0350*/  @P2 EXIT ;  /* 0x000000000000294d */ /* 0x000fec0003800000 */
[----:B------:R-:W-:Y:S01]  /*0360*/  STG.E desc[UR4][R2.64], R7 ;  /* 0x0000000702007986 */ /* 0x000fe2000c101904 */
[----:B------:R-:W-:Y:S05]  /*0370*/  EXIT ;  /* 0x000000000000794d */ /* 0x000fea0003800000 */
.L_x_0:
[----:B------:R-:W-:-:S00]  /*0380*/  BRA `(.L_x_0) ;  /* 0xfffffffc00fc7947 */ /* 0x000fc0000383ffff */
[----:B------:R-:W-:-:S00]  /*0390*/  NOP ;  /* 0x0000000000007918 */ /* 0x000fc00000000000 */
        /* <DEDUP_REMOVED lines=14> */
.L_x_1:


//--------------------- .nv.global.init           --------------------------
	.section	.nv.global.init,"aw",@progbits
.nv.global.init:
	.type		_$_str,@object
	.size		_$_str,(_$_str_$_2 - _$_str)
_$_str:
        /*0000*/ 	.byte	0x5f, 0x5f, 0x43, 0x55, 0x44, 0x41, 0x5f, 0x46, 0x54, 0x5a, 0x00
	.type		_$_str_$_2,@object
	.size		_$_str_$_2,(.L_1 - _$_str_$_2)
_$_str_$_2:
        /*000b*/ 	.byte	0x5f, 0x5f, 0x43, 0x55, 0x44, 0x41, 0x5f, 0x50, 0x52, 0x45, 0x43, 0x5f, 0x53, 0x51, 0x52, 0x54
        /*001b*/ 	.byte	0x00
.L_1:


//--------------------- .nv.constant0.triton_poi_fused__native_batch_norm_legit_no_training_add_1 --------------------------
	.section	.nv.constant0.triton_poi_fused__native_batch_norm_legit_no_training_add_1,"a",@progbits
	.sectionflags	@""
	.align	4
.nv.constant0.triton_poi_fused__native_batch_norm_legit_no_training_add_1:
	.zero		588
